//
// Generated by NVIDIA NVVM Compiler
//
// Compiler Build ID: CL-36424714
// Cuda compilation tools, release 13.0, V13.0.88
// Based on NVVM 20.0.0
//

.version 9.0
.target sm_100
.address_size 64

	// .globl	_Z13testKernelPtrPKiS0_i

.visible .entry _Z13testKernelPtrPKiS0_i(
	.param .u64 .ptr .align 1 _Z13testKernelPtrPKiS0_i_param_0,
	.param .u64 .ptr .align 1 _Z13testKernelPtrPKiS0_i_param_1,
	.param .u32 _Z13testKernelPtrPKiS0_i_param_2
)
{


	ret;

}


// ===== COMPILED SASS (sm_100) =====

	.target	sm_100

	.elftype	@"ET_EXEC"


//--------------------- .note.nv.tkinfo           --------------------------
	.section	.note.nv.tkinfo,"",@"SHT_NOTE"
	.sectionflags	@"SHF_NOTE_NV_TKINFO"
	.tkinfo
        /*0018*/ 	.word	0x00000002
        /*0030*/ 	.string	""
        /*0030*/ 	.string	"ptxas"
        /*0030*/ 	.string	"Cuda compilation tools, release 13.0, V13.0.88"
        /*0030*/ 	.string	"Build cuda_13.0.r13.0/compiler.36424714_0"
        /*0030*/ 	.string	"-arch sm_100 -m 64 "



//--------------------- .note.nv.cuinfo           --------------------------
	.section	.note.nv.cuinfo,"",@"SHT_NOTE"
	.sectionflags	@"SHF_NOTE_NV_CUINFO"
        /*0018*/ 	.short	0x0002
        /*001a*/ 	.short	0x0064
        /*001c*/ 	.short	0x0082
	.zero		2


//--------------------- .nv.info                  --------------------------
	.section	.nv.info,"",@"SHT_CUDA_INFO"
	.align	4


	//----- nvinfo : EIATTR_REGCOUNT
	.align		4
        /*0000*/ 	.byte	0x04, 0x2f
        /*0002*/ 	.short	(.L_1 - .L_0)
	.align		4
.L_0:
        /*0004*/ 	.word	index@(_Z13testKernelPtrPKiS0_i)
        /*0008*/ 	.word	0x00000004


	//----- nvinfo : EIATTR_FRAME_SIZE
	.align		4
.L_1:
        /*000c*/ 	.byte	0x04, 0x11
        /*000e*/ 	.short	(.L_3 - .L_2)
	.align		4
.L_2:
        /*0010*/ 	.word	index@(_Z13testKernelPtrPKiS0_i)
        /*0014*/ 	.word	0x00000000


	//----- nvinfo : EIATTR_MIN_STACK_SIZE
	.align		4
.L_3:
        /*0018*/ 	.byte	0x04, 0x12
        /*001a*/ 	.short	(.L_5 - .L_4)
	.align		4
.L_4:
        /*001c*/ 	.word	index@(_Z13testKernelPtrPKiS0_i)
        /*0020*/ 	.word	0x00000000
.L_5:


//--------------------- .nv.compat                --------------------------
	.section	.nv.compat,"",@"SHT_CUDA_COMPAT_INFO"
	.align	4
        /*0000*/ 	.byte	0x02, 0x09, 0x00, 0x00, 0x02, 0x02, 0x01, 0x00, 0x02, 0x05, 0x05, 0x00, 0x03, 0x07, 0x01, 0x01
        /*0010*/ 	.byte	0x02, 0x03, 0x00, 0x00, 0x02, 0x06, 0x01, 0x00, 0x04, 0x0b, 0x08, 0x00, 0x09, 0x00, 0x00, 0x00
        /*0020*/ 	.byte	0x00, 0x00, 0x00, 0x00


//--------------------- .nv.info._Z13testKernelPtrPKiS0_i --------------------------
	.section	.nv.info._Z13testKernelPtrPKiS0_i,"",@"SHT_CUDA_INFO"
	.sectionflags	@""
	.align	4


	//----- nvinfo : EIATTR_CUDA_API_VERSION
	.align		4
        /*0000*/ 	.byte	0x04, 0x37
        /*0002*/ 	.short	(.L_7 - .L_6)
.L_6:
        /*0004*/ 	.word	0x00000082


	//----- nvinfo : EIATTR_KPARAM_INFO
	.align		4
.L_7:
        /*0008*/ 	.byte	0x04, 0x17
        /*000a*/ 	.short	(.L_9 - .L_8)
.L_8:
        /*000c*/ 	.word	0x00000000
        /*0010*/ 	.short	0x0002
        /*0012*/ 	.short	0x0010
        /*0014*/ 	.byte	0x00, 0xf0, 0x11, 0x00


	//----- nvinfo : EIATTR_KPARAM_INFO
	.align		4
.L_9:
        /*0018*/ 	.byte	0x04, 0x17
        /*001a*/ 	.short	(.L_11 - .L_10)
.L_10:
        /*001c*/ 	.word	0x00000000
        /*0020*/ 	.short	0x0001
        /*0022*/ 	.short	0x0008
        /*0024*/ 	.byte	0x00, 0xf5, 0x21, 0x00


	//----- nvinfo : EIATTR_KPARAM_INFO
	.align		4
.L_11:
        /*0028*/ 	.byte	0x04, 0x17
        /*002a*/ 	.short	(.L_13 - .L_12)
.L_12:
        /*002c*/ 	.word	0x00000000
        /*0030*/ 	.short	0x0000
        /*0032*/ 	.short	0x0000
        /*0034*/ 	.byte	0x00, 0xf5, 0x21, 0x00


	//----- nvinfo : EIATTR_SPARSE_MMA_MASK
	.align		4
.L_13:
        /*0038*/ 	.byte	0x03, 0x50
        /*003a*/ 	.short	0x0000


	//----- nvinfo : EIATTR_MAXREG_COUNT
	.align		4
        /*003c*/ 	.byte	0x03, 0x1b
        /*003e*/ 	.short	0x00ff


	//----- nvinfo : EIATTR_MERCURY_ISA_VERSION
	.align		4
        /*0040*/ 	.byte	0x03, 0x5f
        /*0042*/ 	.short	0x0101


	//----- nvinfo : EIATTR_VRC_CTA_INIT_COUNT
	.align		4
        /*0044*/ 	.byte	0x02, 0x4a
	.zero		1
	.zero		1


	//----- nvinfo : EIATTR_EXIT_INSTR_OFFSETS
	.align		4
        /*0048*/ 	.byte	0x04, 0x1c
        /*004a*/ 	.short	(.L_15 - .L_14)


	//   ....[0]....
.L_14:
        /*004c*/ 	.word	0x00000010


	//----- nvinfo : EIATTR_CBANK_PARAM_SIZE
	.align		4
.L_15:
        /*0050*/ 	.byte	0x03, 0x19
        /*0052*/ 	.short	0x0014


	//----- nvinfo : EIATTR_PARAM_CBANK
	.align		4
        /*0054*/ 	.byte	0x04, 0x0a
        /*0056*/ 	.short	(.L_17 - .L_16)
	.align		4
.L_16:
        /*0058*/ 	.word	index@(.nv.constant0._Z13testKernelPtrPKiS0_i)
        /*005c*/ 	.short	0x0380
        /*005e*/ 	.short	0x0014


	//----- nvinfo : EIATTR_SW_WAR
	.align		4
.L_17:
        /*0060*/ 	.byte	0x04, 0x36
        /*0062*/ 	.short	(.L_19 - .L_18)
.L_18:
        /*0064*/ 	.word	0x00000008
.L_19:


//--------------------- .nv.callgraph             --------------------------
	.section	.nv.callgraph,"",@"SHT_CUDA_CALLGRAPH"
	.align	4
	.sectionentsize	8
	.align		4
        /*0000*/ 	.word	0x00000000
	.align		4
        /*0004*/ 	.word	0xffffffff
	.align		4
        /*0008*/ 	.word	0x00000000
	.align		4
        /*000c*/ 	.word	0xfffffffe
	.align		4
        /*0010*/ 	.word	0x00000000
	.align		4
        /*0014*/ 	.word	0xfffffffd
	.align		4
        /*0018*/ 	.word	0x00000000
	.align		4
        /*001c*/ 	.word	0xfffffffc


//--------------------- .text._Z13testKernelPtrPKiS0_i --------------------------
	.section	.text._Z13testKernelPtrPKiS0_i,"ax",@progbits
	.align	128
        .global         _Z13testKernelPtrPKiS0_i
        .type           _Z13testKernelPtrPKiS0_i,@function
        .size           _Z13testKernelPtrPKiS0_i,(.L_x_1 - _Z13testKernelPtrPKiS0_i)
        .other          _Z13testKernelPtrPKiS0_i,@"STO_CUDA_ENTRY STV_DEFAULT"
_Z13testKernelPtrPKiS0_i:
.text._Z13testKernelPtrPKiS0_i:
[----:B------:R-:W-:Y:S01]  /*0000*/  LDC R1, c[0x0][0x37c] ;  /* 0x0000df00ff017b82 */ /* 0x000fe20000000800 */
[----:B------:R-:W-:Y:S05]  /*0010*/  EXIT ;  /* 0x000000000000794d */ /* 0x000fea0003800000 */
.L_x_0:
[----:B------:R-:W-:-:S00]  /*0020*/  BRA `(.L_x_0) ;  /* 0xfffffffc00fc7947 */ /* 0x000fc0000383ffff */
[----:B------:R-:W-:-:S00]  /*0030*/  NOP ;  /* 0x0000000000007918 */ /* 0x000fc00000000000 */
        /* <DEDUP_REMOVED lines=12> */
.L_x_1:


//--------------------- .nv.shared.reserved.0     --------------------------
	.section	.nv.shared.reserved.0,"aw",@nobits
	.weak		__nv_reservedSMEM_offset_0_alias
	.size		__nv_reservedSMEM_offset_0_alias, 0, 64
	.other		__nv_reservedSMEM_offset_0_alias,@"STO_CUDA_RESERVED_SHARED STV_DEFAULT"
__nv_reservedSMEM_offset_0_alias:
	.zero		0
	.zero		64


//--------------------- .nv.constant0._Z13testKernelPtrPKiS0_i --------------------------
	.section	.nv.constant0._Z13testKernelPtrPKiS0_i,"a",@progbits
	.sectionflags	@""
	.align	4
.nv.constant0._Z13testKernelPtrPKiS0_i:
	.zero		916


//--------------------- SYMBOLS --------------------------

	.type		.nv.reservedSmem.offset0,@object
	.size		.nv.reservedSmem.offset0,0x4
